//
// Generated by NVIDIA NVVM Compiler
//
// Compiler Build ID: CL-36424714
// Cuda compilation tools, release 13.0, V13.0.88
// Based on NVVM 20.0.0
//

.version 9.0
.target sm_100
.address_size 64

	// .globl	_Z12set_constantPiim

.visible .entry _Z12set_constantPiim(
	.param .u64 .ptr .align 1 _Z12set_constantPiim_param_0,
	.param .u32 _Z12set_constantPiim_param_1,
	.param .u64 _Z12set_constantPiim_param_2
)
{
	.reg .pred 	%p<2>;
	.reg .b32 	%r<6>;
	.reg .b64 	%rd<7>;

	ld.param.u64 	%rd2, [_Z12set_constantPiim_param_0];
	ld.param.u32 	%r1, [_Z12set_constantPiim_param_1];
	ld.param.u64 	%rd3, [_Z12set_constantPiim_param_2];
	mov.u32 	%r2, %ctaid.x;
	mov.u32 	%r3, %ntid.x;
	mov.u32 	%r4, %tid.x;
	mad.lo.s32 	%r5, %r2, %r3, %r4;
	cvt.s64.s32 	%rd1, %r5;
	setp.le.u64 	%p1, %rd3, %rd1;
	@%p1 bra 	$L__BB0_2;
	cvta.to.global.u64 	%rd4, %rd2;
	shl.b64 	%rd5, %rd1, 2;
	add.s64 	%rd6, %rd4, %rd5;
	st.global.u32 	[%rd6], %r1;
$L__BB0_2:
	ret;

}


// ===== COMPILED SASS (sm_100) =====

	.target	sm_100

	.elftype	@"ET_EXEC"


//--------------------- .note.nv.tkinfo           --------------------------
	.section	.note.nv.tkinfo,"",@"SHT_NOTE"
	.sectionflags	@"SHF_NOTE_NV_TKINFO"
	.tkinfo
        /*0018*/ 	.word	0x00000002
        /*0030*/ 	.string	""
        /*0030*/ 	.string	"ptxas"
        /*0030*/ 	.string	"Cuda compilation tools, release 13.0, V13.0.88"
        /*0030*/ 	.string	"Build cuda_13.0.r13.0/compiler.36424714_0"
        /*0030*/ 	.string	"-arch sm_100 -m 64 "



//--------------------- .note.nv.cuinfo           --------------------------
	.section	.note.nv.cuinfo,"",@"SHT_NOTE"
	.sectionflags	@"SHF_NOTE_NV_CUINFO"
        /*0018*/ 	.short	0x0002
        /*001a*/ 	.short	0x0064
        /*001c*/ 	.short	0x0082
	.zero		2


//--------------------- .nv.info                  --------------------------
	.section	.nv.info,"",@"SHT_CUDA_INFO"
	.align	4


	//----- nvinfo : EIATTR_REGCOUNT
	.align		4
        /*0000*/ 	.byte	0x04, 0x2f
        /*0002*/ 	.short	(.L_1 - .L_0)
	.align		4
.L_0:
        /*0004*/ 	.word	index@(_Z12set_constantPiim)
        /*0008*/ 	.word	0x00000008


	//----- nvinfo : EIATTR_FRAME_SIZE
	.align		4
.L_1:
        /*000c*/ 	.byte	0x04, 0x11
        /*000e*/ 	.short	(.L_3 - .L_2)
	.align		4
.L_2:
        /*0010*/ 	.word	index@(_Z12set_constantPiim)
        /*0014*/ 	.word	0x00000000


	//----- nvinfo : EIATTR_MIN_STACK_SIZE
	.align		4
.L_3:
        /*0018*/ 	.byte	0x04, 0x12
        /*001a*/ 	.short	(.L_5 - .L_4)
	.align		4
.L_4:
        /*001c*/ 	.word	index@(_Z12set_constantPiim)
        /*0020*/ 	.word	0x00000000
.L_5:


//--------------------- .nv.compat                --------------------------
	.section	.nv.compat,"",@"SHT_CUDA_COMPAT_INFO"
	.align	4
        /*0000*/ 	.byte	0x02, 0x09, 0x00, 0x00, 0x02, 0x02, 0x01, 0x00, 0x02, 0x05, 0x05, 0x00, 0x03, 0x07, 0x01, 0x01
        /*0010*/ 	.byte	0x02, 0x03, 0x00, 0x00, 0x02, 0x06, 0x01, 0x00, 0x04, 0x0b, 0x08, 0x00, 0x09, 0x00, 0x00, 0x00
        /*0020*/ 	.byte	0x00, 0x00, 0x00, 0x00


//--------------------- .nv.info._Z12set_constantPiim --------------------------
	.section	.nv.info._Z12set_constantPiim,"",@"SHT_CUDA_INFO"
	.sectionflags	@""
	.align	4


	//----- nvinfo : EIATTR_CUDA_API_VERSION
	.align		4
        /*0000*/ 	.byte	0x04, 0x37
        /*0002*/ 	.short	(.L_7 - .L_6)
.L_6:
        /*0004*/ 	.word	0x00000082


	//----- nvinfo : EIATTR_KPARAM_INFO
	.align		4
.L_7:
        /*0008*/ 	.byte	0x04, 0x17
        /*000a*/ 	.short	(.L_9 - .L_8)
.L_8:
        /*000c*/ 	.word	0x00000000
        /*0010*/ 	.short	0x0002
        /*0012*/ 	.short	0x0010
        /*0014*/ 	.byte	0x00, 0xf0, 0x21, 0x00


	//----- nvinfo : EIATTR_KPARAM_INFO
	.align		4
.L_9:
        /*0018*/ 	.byte	0x04, 0x17
        /*001a*/ 	.short	(.L_11 - .L_10)
.L_10:
        /*001c*/ 	.word	0x00000000
        /*0020*/ 	.short	0x0001
        /*0022*/ 	.short	0x0008
        /*0024*/ 	.byte	0x00, 0xf0, 0x11, 0x00


	//----- nvinfo : EIATTR_KPARAM_INFO
	.align		4
.L_11:
        /*0028*/ 	.byte	0x04, 0x17
        /*002a*/ 	.short	(.L_13 - .L_12)
.L_12:
        /*002c*/ 	.word	0x00000000
        /*0030*/ 	.short	0x0000
        /*0032*/ 	.short	0x0000
        /*0034*/ 	.byte	0x00, 0xf5, 0x21, 0x00


	//----- nvinfo : EIATTR_SPARSE_MMA_MASK
	.align		4
.L_13:
        /*0038*/ 	.byte	0x03, 0x50
        /*003a*/ 	.short	0x0000


	//----- nvinfo : EIATTR_MAXREG_COUNT
	.align		4
        /*003c*/ 	.byte	0x03, 0x1b
        /*003e*/ 	.short	0x00ff


	//----- nvinfo : EIATTR_MERCURY_ISA_VERSION
	.align		4
        /*0040*/ 	.byte	0x03, 0x5f
        /*0042*/ 	.short	0x0101


	//----- nvinfo : EIATTR_VRC_CTA_INIT_COUNT
	.align		4
        /*0044*/ 	.byte	0x02, 0x4a
	.zero		1
	.zero		1


	//----- nvinfo : EIATTR_EXIT_INSTR_OFFSETS
	.align		4
        /*0048*/ 	.byte	0x04, 0x1c
        /*004a*/ 	.short	(.L_15 - .L_14)


	//   ....[0]....
.L_14:
        /*004c*/ 	.word	0x00000090


	//   ....[1]....
        /*0050*/ 	.word	0x00000100


	//----- nvinfo : EIATTR_CBANK_PARAM_SIZE
	.align		4
.L_15:
        /*0054*/ 	.byte	0x03, 0x19
        /*0056*/ 	.short	0x0018


	//----- nvinfo : EIATTR_PARAM_CBANK
	.align		4
        /*0058*/ 	.byte	0x04, 0x0a
        /*005a*/ 	.short	(.L_17 - .L_16)
	.align		4
.L_16:
        /*005c*/ 	.word	index@(.nv.constant0._Z12set_constantPiim)
        /*0060*/ 	.short	0x0380
        /*0062*/ 	.short	0x0018


	//----- nvinfo : EIATTR_SW_WAR
	.align		4
.L_17:
        /*0064*/ 	.byte	0x04, 0x36
        /*0066*/ 	.short	(.L_19 - .L_18)
.L_18:
        /*0068*/ 	.word	0x00000008
.L_19:


//--------------------- .nv.callgraph             --------------------------
	.section	.nv.callgraph,"",@"SHT_CUDA_CALLGRAPH"
	.align	4
	.sectionentsize	8
	.align		4
        /*0000*/ 	.word	0x00000000
	.align		4
        /*0004*/ 	.word	0xffffffff
	.align		4
        /*0008*/ 	.word	0x00000000
	.align		4
        /*000c*/ 	.word	0xfffffffe
	.align		4
        /*0010*/ 	.word	0x00000000
	.align		4
        /*0014*/ 	.word	0xfffffffd
	.align		4
        /*0018*/ 	.word	0x00000000
	.align		4
        /*001c*/ 	.word	0xfffffffc


//--------------------- .text._Z12set_constantPiim --------------------------
	.section	.text._Z12set_constantPiim,"ax",@progbits
	.align	128
        .global         _Z12set_constantPiim
        .type           _Z12set_constantPiim,@function
        .size           _Z12set_constantPiim,(.L_x_1 - _Z12set_constantPiim)
        .other          _Z12set_constantPiim,@"STO_CUDA_ENTRY STV_DEFAULT"
_Z12set_constantPiim:
.text._Z12set_constantPiim:
[----:B------:R-:W-:Y:S01]  /*0000*/  LDC R1, c[0x0][0x37c] ;  /* 0x0000df00ff017b82 */ /* 0x000fe20000000800 */
[----:B------:R-:W0:Y:S07]  /*0010*/  S2R R3, SR_TID.X ;  /* 0x0000000000037919 */ /* 0x000e2e0000002100 */
[----:B------:R-:W0:Y:S01]  /*0020*/  S2UR UR4, SR_CTAID.X ;  /* 0x00000000000479c3 */ /* 0x000e220000002500 */
[----:B------:R-:W1:Y:S07]  /*0030*/  LDCU.64 UR6, c[0x0][0x390] ;  /* 0x00007200ff0677ac */ /* 0x000e6e0008000a00 */
[----:B------:R-:W0:Y:S02]  /*0040*/  LDC R0, c[0x0][0x360] ;  /* 0x0000d800ff007b82 */ /* 0x000e240000000800 */
[----:B0-----:R-:W-:-:S05]  /*0050*/  IMAD R0, R0, UR4, R3 ;  /* 0x0000000400007c24 */ /* 0x001fca000f8e0203 */
[----:B-1----:R-:W-:Y:S02]  /*0060*/  ISETP.GE.U32.AND P0, PT, R0, UR6, PT ;  /* 0x0000000600007c0c */ /* 0x002fe4000bf06070 */
[----:B------:R-:W-:-:S04]  /*0070*/  SHF.R.S32.HI R3, RZ, 0x1f, R0 ;  /* 0x0000001fff037819 */ /* 0x000fc80000011400 */
[----:B------:R-:W-:-:S13]  /*0080*/  ISETP.GE.U32.AND.EX P0, PT, R3, UR7, PT, P0 ;  /* 0x0000000703007c0c */ /* 0x000fda000bf06100 */
[----:B------:R-:W-:Y:S05]  /*0090*/  @P0 EXIT ;  /* 0x000000000000094d */ /* 0x000fea0003800000 */
[----:B------:R-:W0:Y:S01]  /*00a0*/  LDCU.64 UR6, c[0x0][0x380] ;  /* 0x00007000ff0677ac */ /* 0x000e220008000a00 */
[----:B------:R-:W1:Y:S01]  /*00b0*/  LDC R5, c[0x0][0x388] ;  /* 0x0000e200ff057b82 */ /* 0x000e620000000800 */
[----:B------:R-:W1:Y:S01]  /*00c0*/  LDCU.64 UR4, c[0x0][0x358] ;  /* 0x00006b00ff0477ac */ /* 0x000e620008000a00 */
[----:B0-----:R-:W-:-:S04]  /*00d0*/  LEA R2, P0, R0, UR6, 0x2 ;  /* 0x0000000600027c11 */ /* 0x001fc8000f8010ff */
[----:B------:R-:W-:-:S05]  /*00e0*/  LEA.HI.X R3, R0, UR7, R3, 0x2, P0 ;  /* 0x0000000700037c11 */ /* 0x000fca00080f1403 */
[----:B-1----:R-:W-:Y:S01]  /*00f0*/  STG.E desc[UR4][R2.64], R5 ;  /* 0x0000000502007986 */ /* 0x002fe2000c101904 */
[----:B------:R-:W-:Y:S05]  /*0100*/  EXIT ;  /* 0x000000000000794d */ /* 0x000fea0003800000 */
.L_x_0:
[----:B------:R-:W-:-:S00]  /*0110*/  BRA `(.L_x_0) ;  /* 0xfffffffc00fc7947 */ /* 0x000fc0000383ffff */
[----:B------:R-:W-:-:S00]  /*0120*/  NOP ;  /* 0x0000000000007918 */ /* 0x000fc00000000000 */
        /* <DEDUP_REMOVED lines=13> */
.L_x_1:


//--------------------- .nv.shared.reserved.0     --------------------------
	.section	.nv.shared.reserved.0,"aw",@nobits
	.weak		__nv_reservedSMEM_offset_0_alias
	.size		__nv_reservedSMEM_offset_0_alias, 0, 64
	.other		__nv_reservedSMEM_offset_0_alias,@"STO_CUDA_RESERVED_SHARED STV_DEFAULT"
__nv_reservedSMEM_offset_0_alias:
	.zero		0
	.zero		64


//--------------------- .nv.constant0._Z12set_constantPiim --------------------------
	.section	.nv.constant0._Z12set_constantPiim,"a",@progbits
	.sectionflags	@""
	.align	4
.nv.constant0._Z12set_constantPiim:
	.zero		920


//--------------------- SYMBOLS --------------------------

	.type		.nv.reservedSmem.offset0,@object
	.size		.nv.reservedSmem.offset0,0x4
